//
// Generated by NVIDIA NVVM Compiler
//
// Compiler Build ID: CL-36424714
// Cuda compilation tools, release 13.0, V13.0.88
// Based on NVVM 20.0.0
//

.version 9.0
.target sm_100
.address_size 64

	// .globl	_Z12decimate1024P6float2S0_S0_jj
.extern .shared .align 16 .b8 filter_products[];

.visible .entry _Z12decimate1024P6float2S0_S0_jj(
	.param .u64 .ptr .align 1 _Z12decimate1024P6float2S0_S0_jj_param_0,
	.param .u64 .ptr .align 1 _Z12decimate1024P6float2S0_S0_jj_param_1,
	.param .u64 .ptr .align 1 _Z12decimate1024P6float2S0_S0_jj_param_2,
	.param .u32 _Z12decimate1024P6float2S0_S0_jj_param_3,
	.param .u32 _Z12decimate1024P6float2S0_S0_jj_param_4
)
{
	.reg .pred 	%p<7>;
	.reg .b32 	%r<27>;
	.reg .b32 	%f<49>;
	.reg .b64 	%rd<13>;

	ld.param.u64 	%rd1, [_Z12decimate1024P6float2S0_S0_jj_param_0];
	ld.param.u64 	%rd2, [_Z12decimate1024P6float2S0_S0_jj_param_1];
	ld.param.u64 	%rd3, [_Z12decimate1024P6float2S0_S0_jj_param_2];
	ld.param.u32 	%r11, [_Z12decimate1024P6float2S0_S0_jj_param_3];
	ld.param.u32 	%r12, [_Z12decimate1024P6float2S0_S0_jj_param_4];
	mov.u32 	%r13, %ctaid.y;
	mul.lo.s32 	%r1, %r12, %r13;
	mov.u32 	%r2, %ctaid.x;
	mov.u32 	%r14, %tid.y;
	mov.u32 	%r15, %ntid.y;
	mul.lo.s32 	%r3, %r14, %r15;
	mov.u32 	%r4, %tid.x;
	add.s32 	%r5, %r3, %r4;
	mad.lo.s32 	%r6, %r11, %r2, %r4;
	setp.ge.u32 	%p1, %r6, %r12;
	mov.f32 	%f47, 0f00000000;
	mov.f32 	%f48, %f47;
	@%p1 bra 	$L__BB0_2;
	cvta.to.global.u64 	%rd4, %rd1;
	add.s32 	%r16, %r6, %r1;
	mul.wide.u32 	%rd5, %r16, 8;
	add.s64 	%rd6, %rd4, %rd5;
	ld.global.v2.f32 	{%f47, %f48}, [%rd6];
$L__BB0_2:
	cvta.to.global.u64 	%rd7, %rd3;
	mul.wide.u32 	%rd8, %r5, 8;
	add.s64 	%rd9, %rd7, %rd8;
	ld.global.v2.f32 	{%f6, %f7}, [%rd9];
	mul.f32 	%f8, %f47, %f6;
	mul.f32 	%f9, %f48, %f7;
	sub.f32 	%f10, %f8, %f9;
	mul.f32 	%f11, %f47, %f7;
	fma.rn.f32 	%f12, %f48, %f6, %f11;
	shl.b32 	%r17, %r4, 3;
	mov.u32 	%r18, filter_products;
	add.s32 	%r19, %r18, %r17;
	st.shared.v2.f32 	[%r19], {%f10, %f12};
	bar.sync 	0;
	mov.u32 	%r26, %ntid.x;
	setp.lt.u32 	%p2, %r26, 66;
	shl.b32 	%r20, %r3, 3;
	add.s32 	%r8, %r19, %r20;
	@%p2 bra 	$L__BB0_6;
$L__BB0_3:
	shr.u32 	%r10, %r26, 1;
	setp.ge.u32 	%p3, %r5, %r10;
	@%p3 bra 	$L__BB0_5;
	ld.shared.v2.f32 	{%f13, %f14}, [%r8];
	shl.b32 	%r21, %r10, 3;
	add.s32 	%r22, %r8, %r21;
	ld.shared.v2.f32 	{%f15, %f16}, [%r22];
	add.f32 	%f17, %f13, %f15;
	add.f32 	%f18, %f14, %f16;
	st.shared.v2.f32 	[%r8], {%f17, %f18};
$L__BB0_5:
	bar.sync 	0;
	setp.gt.u32 	%p4, %r26, 131;
	mov.u32 	%r26, %r10;
	@%p4 bra 	$L__BB0_3;
$L__BB0_6:
	setp.gt.u32 	%p5, %r5, 31;
	@%p5 bra 	$L__BB0_8;
	ld.shared.v2.f32 	{%f19, %f20}, [%r8];
	ld.shared.v2.f32 	{%f21, %f22}, [%r8+256];
	add.f32 	%f23, %f19, %f21;
	add.f32 	%f24, %f20, %f22;
	ld.shared.v2.f32 	{%f25, %f26}, [%r8+128];
	add.f32 	%f27, %f23, %f25;
	add.f32 	%f28, %f24, %f26;
	ld.shared.v2.f32 	{%f29, %f30}, [%r8+64];
	add.f32 	%f31, %f27, %f29;
	add.f32 	%f32, %f28, %f30;
	ld.shared.v2.f32 	{%f33, %f34}, [%r8+32];
	add.f32 	%f35, %f31, %f33;
	add.f32 	%f36, %f32, %f34;
	ld.shared.v2.f32 	{%f37, %f38}, [%r8+16];
	add.f32 	%f39, %f35, %f37;
	add.f32 	%f40, %f36, %f38;
	ld.shared.v2.f32 	{%f41, %f42}, [%r8+8];
	add.f32 	%f43, %f39, %f41;
	add.f32 	%f44, %f40, %f42;
	st.shared.v2.f32 	[%r8], {%f43, %f44};
$L__BB0_8:
	setp.ne.s32 	%p6, %r4, 0;
	@%p6 bra 	$L__BB0_10;
	div.u32 	%r23, %r1, %r11;
	add.s32 	%r24, %r3, %r2;
	add.s32 	%r25, %r24, %r23;
	cvta.to.global.u64 	%rd10, %rd2;
	mul.wide.u32 	%rd11, %r25, 8;
	add.s64 	%rd12, %rd10, %rd11;
	ld.shared.v2.f32 	{%f45, %f46}, [%r8];
	st.global.v2.f32 	[%rd12], {%f45, %f46};
$L__BB0_10:
	ret;

}
	// .globl	_Z12decimate2048P6float2S0_S0_jj
.visible .entry _Z12decimate2048P6float2S0_S0_jj(
	.param .u64 .ptr .align 1 _Z12decimate2048P6float2S0_S0_jj_param_0,
	.param .u64 .ptr .align 1 _Z12decimate2048P6float2S0_S0_jj_param_1,
	.param .u64 .ptr .align 1 _Z12decimate2048P6float2S0_S0_jj_param_2,
	.param .u32 _Z12decimate2048P6float2S0_S0_jj_param_3,
	.param .u32 _Z12decimate2048P6float2S0_S0_jj_param_4
)
{
	.reg .pred 	%p<7>;
	.reg .b32 	%r<29>;
	.reg .b32 	%f<62>;
	.reg .b64 	%rd<15>;

	ld.param.u64 	%rd1, [_Z12decimate2048P6float2S0_S0_jj_param_0];
	ld.param.u64 	%rd2, [_Z12decimate2048P6float2S0_S0_jj_param_1];
	ld.param.u64 	%rd3, [_Z12decimate2048P6float2S0_S0_jj_param_2];
	ld.param.u32 	%r11, [_Z12decimate2048P6float2S0_S0_jj_param_3];
	ld.param.u32 	%r12, [_Z12decimate2048P6float2S0_S0_jj_param_4];
	mov.u32 	%r13, %ctaid.y;
	mul.lo.s32 	%r1, %r12, %r13;
	mov.u32 	%r2, %ctaid.x;
	mov.u32 	%r14, %tid.y;
	mov.u32 	%r15, %ntid.y;
	mul.lo.s32 	%r3, %r14, %r15;
	mov.u32 	%r4, %tid.x;
	shl.b32 	%r16, %r4, 1;
	add.s32 	%r5, %r3, %r16;
	mad.lo.s32 	%r6, %r11, %r2, %r16;
	setp.ge.u32 	%p1, %r6, %r12;
	mov.f32 	%f58, 0f00000000;
	mov.f32 	%f59, %f58;
	mov.f32 	%f60, %f58;
	mov.f32 	%f61, %f58;
	@%p1 bra 	$L__BB1_2;
	cvta.to.global.u64 	%rd4, %rd1;
	add.s32 	%r17, %r6, %r1;
	mul.wide.u32 	%rd5, %r17, 8;
	add.s64 	%rd6, %rd4, %rd5;
	ld.global.v2.f32 	{%f58, %f59}, [%rd6];
	add.s32 	%r18, %r17, 1;
	mul.wide.u32 	%rd7, %r18, 8;
	add.s64 	%rd8, %rd4, %rd7;
	ld.global.v2.f32 	{%f60, %f61}, [%rd8];
$L__BB1_2:
	cvta.to.global.u64 	%rd9, %rd3;
	mul.wide.u32 	%rd10, %r5, 8;
	add.s64 	%rd11, %rd9, %rd10;
	ld.global.v2.f32 	{%f10, %f11}, [%rd11];
	mul.f32 	%f12, %f58, %f10;
	mul.f32 	%f13, %f59, %f11;
	sub.f32 	%f14, %f12, %f13;
	mul.f32 	%f15, %f58, %f11;
	fma.rn.f32 	%f16, %f59, %f10, %f15;
	shl.b32 	%r19, %r4, 3;
	mov.u32 	%r20, filter_products;
	add.s32 	%r21, %r20, %r19;
	st.shared.v2.f32 	[%r21], {%f14, %f16};
	ld.global.v2.f32 	{%f17, %f18}, [%rd11+8];
	mul.f32 	%f19, %f60, %f17;
	mul.f32 	%f20, %f61, %f18;
	sub.f32 	%f21, %f19, %f20;
	mul.f32 	%f22, %f60, %f18;
	fma.rn.f32 	%f23, %f61, %f17, %f22;
	st.shared.v2.f32 	[%r21+8], {%f21, %f23};
	bar.sync 	0;
	mov.u32 	%r28, %ntid.x;
	setp.lt.u32 	%p2, %r28, 33;
	shl.b32 	%r22, %r5, 3;
	add.s32 	%r8, %r20, %r22;
	@%p2 bra 	$L__BB1_6;
$L__BB1_3:
	setp.ge.u32 	%p3, %r5, %r28;
	@%p3 bra 	$L__BB1_5;
	ld.shared.v2.f32 	{%f24, %f25}, [%r8];
	shl.b32 	%r23, %r28, 3;
	add.s32 	%r24, %r8, %r23;
	ld.shared.v2.f32 	{%f26, %f27}, [%r24];
	add.f32 	%f28, %f24, %f26;
	add.f32 	%f29, %f25, %f27;
	st.shared.v2.f32 	[%r8], {%f28, %f29};
$L__BB1_5:
	bar.sync 	0;
	shr.u32 	%r10, %r28, 1;
	setp.gt.u32 	%p4, %r28, 65;
	mov.u32 	%r28, %r10;
	@%p4 bra 	$L__BB1_3;
$L__BB1_6:
	setp.gt.u32 	%p5, %r5, 31;
	@%p5 bra 	$L__BB1_8;
	ld.shared.v2.f32 	{%f30, %f31}, [%r8];
	ld.shared.v2.f32 	{%f32, %f33}, [%r8+256];
	add.f32 	%f34, %f30, %f32;
	add.f32 	%f35, %f31, %f33;
	ld.shared.v2.f32 	{%f36, %f37}, [%r8+128];
	add.f32 	%f38, %f34, %f36;
	add.f32 	%f39, %f35, %f37;
	ld.shared.v2.f32 	{%f40, %f41}, [%r8+64];
	add.f32 	%f42, %f38, %f40;
	add.f32 	%f43, %f39, %f41;
	ld.shared.v2.f32 	{%f44, %f45}, [%r8+32];
	add.f32 	%f46, %f42, %f44;
	add.f32 	%f47, %f43, %f45;
	ld.shared.v2.f32 	{%f48, %f49}, [%r8+16];
	add.f32 	%f50, %f46, %f48;
	add.f32 	%f51, %f47, %f49;
	ld.shared.v2.f32 	{%f52, %f53}, [%r8+8];
	add.f32 	%f54, %f50, %f52;
	add.f32 	%f55, %f51, %f53;
	st.shared.v2.f32 	[%r8], {%f54, %f55};
$L__BB1_8:
	setp.ne.s32 	%p6, %r4, 0;
	@%p6 bra 	$L__BB1_10;
	div.u32 	%r25, %r1, %r11;
	add.s32 	%r26, %r3, %r2;
	add.s32 	%r27, %r26, %r25;
	cvta.to.global.u64 	%rd12, %rd2;
	mul.wide.u32 	%rd13, %r27, 8;
	add.s64 	%rd14, %rd12, %rd13;
	ld.shared.v2.f32 	{%f56, %f57}, [%r8];
	st.global.v2.f32 	[%rd14], {%f56, %f57};
$L__BB1_10:
	ret;

}


// ===== COMPILED SASS (sm_100) =====

	.target	sm_100

	.elftype	@"ET_EXEC"


//--------------------- .note.nv.tkinfo           --------------------------
	.section	.note.nv.tkinfo,"",@"SHT_NOTE"
	.sectionflags	@"SHF_NOTE_NV_TKINFO"
	.tkinfo
        /*0018*/ 	.word	0x00000002
        /*0030*/ 	.string	""
        /*0030*/ 	.string	"ptxas"
        /*0030*/ 	.string	"Cuda compilation tools, release 13.0, V13.0.88"
        /*0030*/ 	.string	"Build cuda_13.0.r13.0/compiler.36424714_0"
        /*0030*/ 	.string	"-arch sm_100 -m 64 "



//--------------------- .note.nv.cuinfo           --------------------------
	.section	.note.nv.cuinfo,"",@"SHT_NOTE"
	.sectionflags	@"SHF_NOTE_NV_CUINFO"
        /*0018*/ 	.short	0x0002
        /*001a*/ 	.short	0x0064
        /*001c*/ 	.short	0x0082
	.zero		2


//--------------------- .nv.info                  --------------------------
	.section	.nv.info,"",@"SHT_CUDA_INFO"
	.align	4


	//----- nvinfo : EIATTR_REGCOUNT
	.align		4
        /*0000*/ 	.byte	0x04, 0x2f
        /*0002*/ 	.short	(.L_1 - .L_0)
	.align		4
.L_0:
        /*0004*/ 	.word	index@(_Z12decimate1024P6float2S0_S0_jj)
        /*0008*/ 	.word	0x00000016


	//----- nvinfo : EIATTR_FRAME_SIZE
	.align		4
.L_1:
        /*000c*/ 	.byte	0x04, 0x11
        /*000e*/ 	.short	(.L_3 - .L_2)
	.align		4
.L_2:
        /*0010*/ 	.word	index@(_Z12decimate1024P6float2S0_S0_jj)
        /*0014*/ 	.word	0x00000000


	//----- nvinfo : EIATTR_REGCOUNT
	.align		4
.L_3:
        /*0018*/ 	.byte	0x04, 0x2f
        /*001a*/ 	.short	(.L_5 - .L_4)
	.align		4
.L_4:
        /*001c*/ 	.word	index@(_Z12decimate2048P6float2S0_S0_jj)
        /*0020*/ 	.word	0x00000018


	//----- nvinfo : EIATTR_FRAME_SIZE
	.align		4
.L_5:
        /*0024*/ 	.byte	0x04, 0x11
        /*0026*/ 	.short	(.L_7 - .L_6)
	.align		4
.L_6:
        /*0028*/ 	.word	index@(_Z12decimate2048P6float2S0_S0_jj)
        /*002c*/ 	.word	0x00000000


	//----- nvinfo : EIATTR_MIN_STACK_SIZE
	.align		4
.L_7:
        /*0030*/ 	.byte	0x04, 0x12
        /*0032*/ 	.short	(.L_9 - .L_8)
	.align		4
.L_8:
        /*0034*/ 	.word	index@(_Z12decimate2048P6float2S0_S0_jj)
        /*0038*/ 	.word	0x00000000


	//----- nvinfo : EIATTR_MIN_STACK_SIZE
	.align		4
.L_9:
        /*003c*/ 	.byte	0x04, 0x12
        /*003e*/ 	.short	(.L_11 - .L_10)
	.align		4
.L_10:
        /*0040*/ 	.word	index@(_Z12decimate1024P6float2S0_S0_jj)
        /*0044*/ 	.word	0x00000000
.L_11:


//--------------------- .nv.compat                --------------------------
	.section	.nv.compat,"",@"SHT_CUDA_COMPAT_INFO"
	.align	4
        /*0000*/ 	.byte	0x02, 0x09, 0x00, 0x00, 0x02, 0x02, 0x01, 0x00, 0x02, 0x05, 0x05, 0x00, 0x03, 0x07, 0x01, 0x01
        /*0010*/ 	.byte	0x02, 0x03, 0x00, 0x00, 0x02, 0x06, 0x01, 0x00, 0x04, 0x0b, 0x08, 0x00, 0x09, 0x00, 0x00, 0x00
        /*0020*/ 	.byte	0x00, 0x00, 0x00, 0x00


//--------------------- .nv.info._Z12decimate2048P6float2S0_S0_jj --------------------------
	.section	.nv.info._Z12decimate2048P6float2S0_S0_jj,"",@"SHT_CUDA_INFO"
	.sectionflags	@""
	.align	4


	//----- nvinfo : EIATTR_CUDA_API_VERSION
	.align		4
        /*0000*/ 	.byte	0x04, 0x37
        /*0002*/ 	.short	(.L_13 - .L_12)
.L_12:
        /*0004*/ 	.word	0x00000082


	//----- nvinfo : EIATTR_KPARAM_INFO
	.align		4
.L_13:
        /*0008*/ 	.byte	0x04, 0x17
        /*000a*/ 	.short	(.L_15 - .L_14)
.L_14:
        /*000c*/ 	.word	0x00000000
        /*0010*/ 	.short	0x0004
        /*0012*/ 	.short	0x001c
        /*0014*/ 	.byte	0x00, 0xf0, 0x11, 0x00


	//----- nvinfo : EIATTR_KPARAM_INFO
	.align		4
.L_15:
        /*0018*/ 	.byte	0x04, 0x17
        /*001a*/ 	.short	(.L_17 - .L_16)
.L_16:
        /*001c*/ 	.word	0x00000000
        /*0020*/ 	.short	0x0003
        /*0022*/ 	.short	0x0018
        /*0024*/ 	.byte	0x00, 0xf0, 0x11, 0x00


	//----- nvinfo : EIATTR_KPARAM_INFO
	.align		4
.L_17:
        /*0028*/ 	.byte	0x04, 0x17
        /*002a*/ 	.short	(.L_19 - .L_18)
.L_18:
        /*002c*/ 	.word	0x00000000
        /*0030*/ 	.short	0x0002
        /*0032*/ 	.short	0x0010
        /*0034*/ 	.byte	0x00, 0xf5, 0x21, 0x00


	//----- nvinfo : EIATTR_KPARAM_INFO
	.align		4
.L_19:
        /*0038*/ 	.byte	0x04, 0x17
        /*003a*/ 	.short	(.L_21 - .L_20)
.L_20:
        /*003c*/ 	.word	0x00000000
        /*0040*/ 	.short	0x0001
        /*0042*/ 	.short	0x0008
        /*0044*/ 	.byte	0x00, 0xf5, 0x21, 0x00


	//----- nvinfo : EIATTR_KPARAM_INFO
	.align		4
.L_21:
        /*0048*/ 	.byte	0x04, 0x17
        /*004a*/ 	.short	(.L_23 - .L_22)
.L_22:
        /*004c*/ 	.word	0x00000000
        /*0050*/ 	.short	0x0000
        /*0052*/ 	.short	0x0000
        /*0054*/ 	.byte	0x00, 0xf5, 0x21, 0x00


	//----- nvinfo : EIATTR_SPARSE_MMA_MASK
	.align		4
.L_23:
        /*0058*/ 	.byte	0x03, 0x50
        /*005a*/ 	.short	0x0000


	//----- nvinfo : EIATTR_MAXREG_COUNT
	.align		4
        /*005c*/ 	.byte	0x03, 0x1b
        /*005e*/ 	.short	0x00ff


	//----- nvinfo : EIATTR_NUM_BARRIERS
	.align		4
        /*0060*/ 	.byte	0x02, 0x4c
        /*0062*/ 	.byte	0x01
	.zero		1


	//----- nvinfo : EIATTR_MERCURY_ISA_VERSION
	.align		4
        /*0064*/ 	.byte	0x03, 0x5f
        /*0066*/ 	.short	0x0101


	//----- nvinfo : EIATTR_VRC_CTA_INIT_COUNT
	.align		4
        /*0068*/ 	.byte	0x02, 0x4a
	.zero		1
	.zero		1


	//----- nvinfo : EIATTR_EXIT_INSTR_OFFSETS
	.align		4
        /*006c*/ 	.byte	0x04, 0x1c
        /*006e*/ 	.short	(.L_25 - .L_24)


	//   ....[0]....
.L_24:
        /*0070*/ 	.word	0x00000530


	//   ....[1]....
        /*0074*/ 	.word	0x000006c0


	//----- nvinfo : EIATTR_CRS_STACK_SIZE
	.align		4
.L_25:
        /*0078*/ 	.byte	0x04, 0x1e
        /*007a*/ 	.short	(.L_27 - .L_26)
.L_26:
        /*007c*/ 	.word	0x00000000


	//----- nvinfo : EIATTR_CBANK_PARAM_SIZE
	.align		4
.L_27:
        /*0080*/ 	.byte	0x03, 0x19
        /*0082*/ 	.short	0x0020


	//----- nvinfo : EIATTR_PARAM_CBANK
	.align		4
        /*0084*/ 	.byte	0x04, 0x0a
        /*0086*/ 	.short	(.L_29 - .L_28)
	.align		4
.L_28:
        /*0088*/ 	.word	index@(.nv.constant0._Z12decimate2048P6float2S0_S0_jj)
        /*008c*/ 	.short	0x0380
        /*008e*/ 	.short	0x0020


	//----- nvinfo : EIATTR_SW_WAR
	.align		4
.L_29:
        /*0090*/ 	.byte	0x04, 0x36
        /*0092*/ 	.short	(.L_31 - .L_30)
.L_30:
        /*0094*/ 	.word	0x00000008
.L_31:


//--------------------- .nv.info._Z12decimate1024P6float2S0_S0_jj --------------------------
	.section	.nv.info._Z12decimate1024P6float2S0_S0_jj,"",@"SHT_CUDA_INFO"
	.sectionflags	@""
	.align	4


	//----- nvinfo : EIATTR_CUDA_API_VERSION
	.align		4
        /*0000*/ 	.byte	0x04, 0x37
        /*0002*/ 	.short	(.L_33 - .L_32)
.L_32:
        /*0004*/ 	.word	0x00000082


	//----- nvinfo : EIATTR_KPARAM_INFO
	.align		4
.L_33:
        /*0008*/ 	.byte	0x04, 0x17
        /*000a*/ 	.short	(.L_35 - .L_34)
.L_34:
        /*000c*/ 	.word	0x00000000
        /*0010*/ 	.short	0x0004
        /*0012*/ 	.short	0x001c
        /*0014*/ 	.byte	0x00, 0xf0, 0x11, 0x00


	//----- nvinfo : EIATTR_KPARAM_INFO
	.align		4
.L_35:
        /*0018*/ 	.byte	0x04, 0x17
        /*001a*/ 	.short	(.L_37 - .L_36)
.L_36:
        /*001c*/ 	.word	0x00000000
        /*0020*/ 	.short	0x0003
        /*0022*/ 	.short	0x0018
        /*0024*/ 	.byte	0x00, 0xf0, 0x11, 0x00


	//----- nvinfo : EIATTR_KPARAM_INFO
	.align		4
.L_37:
        /*0028*/ 	.byte	0x04, 0x17
        /*002a*/ 	.short	(.L_39 - .L_38)
.L_38:
        /*002c*/ 	.word	0x00000000
        /*0030*/ 	.short	0x0002
        /*0032*/ 	.short	0x0010
        /*0034*/ 	.byte	0x00, 0xf5, 0x21, 0x00


	//----- nvinfo : EIATTR_KPARAM_INFO
	.align		4
.L_39:
        /*0038*/ 	.byte	0x04, 0x17
        /*003a*/ 	.short	(.L_41 - .L_40)
.L_40:
        /*003c*/ 	.word	0x00000000
        /*0040*/ 	.short	0x0001
        /*0042*/ 	.short	0x0008
        /*0044*/ 	.byte	0x00, 0xf5, 0x21, 0x00


	//----- nvinfo : EIATTR_KPARAM_INFO
	.align		4
.L_41:
        /*0048*/ 	.byte	0x04, 0x17
        /*004a*/ 	.short	(.L_43 - .L_42)
.L_42:
        /*004c*/ 	.word	0x00000000
        /*0050*/ 	.short	0x0000
        /*0052*/ 	.short	0x0000
        /*0054*/ 	.byte	0x00, 0xf5, 0x21, 0x00


	//----- nvinfo : EIATTR_SPARSE_MMA_MASK
	.align		4
.L_43:
        /*0058*/ 	.byte	0x03, 0x50
        /*005a*/ 	.short	0x0000


	//----- nvinfo : EIATTR_MAXREG_COUNT
	.align		4
        /*005c*/ 	.byte	0x03, 0x1b
        /*005e*/ 	.short	0x00ff


	//----- nvinfo : EIATTR_NUM_BARRIERS
	.align		4
        /*0060*/ 	.byte	0x02, 0x4c
        /*0062*/ 	.byte	0x01
	.zero		1


	//----- nvinfo : EIATTR_MERCURY_ISA_VERSION
	.align		4
        /*0064*/ 	.byte	0x03, 0x5f
        /*0066*/ 	.short	0x0101


	//----- nvinfo : EIATTR_VRC_CTA_INIT_COUNT
	.align		4
        /*0068*/ 	.byte	0x02, 0x4a
	.zero		1
	.zero		1


	//----- nvinfo : EIATTR_EXIT_INSTR_OFFSETS
	.align		4
        /*006c*/ 	.byte	0x04, 0x1c
        /*006e*/ 	.short	(.L_45 - .L_44)


	//   ....[0]....
.L_44:
        /*0070*/ 	.word	0x00000490


	//   ....[1]....
        /*0074*/ 	.word	0x00000620


	//----- nvinfo : EIATTR_CRS_STACK_SIZE
	.align		4
.L_45:
        /*0078*/ 	.byte	0x04, 0x1e
        /*007a*/ 	.short	(.L_47 - .L_46)
.L_46:
        /*007c*/ 	.word	0x00000000


	//----- nvinfo : EIATTR_CBANK_PARAM_SIZE
	.align		4
.L_47:
        /*0080*/ 	.byte	0x03, 0x19
        /*0082*/ 	.short	0x0020


	//----- nvinfo : EIATTR_PARAM_CBANK
	.align		4
        /*0084*/ 	.byte	0x04, 0x0a
        /*0086*/ 	.short	(.L_49 - .L_48)
	.align		4
.L_48:
        /*0088*/ 	.word	index@(.nv.constant0._Z12decimate1024P6float2S0_S0_jj)
        /*008c*/ 	.short	0x0380
        /*008e*/ 	.short	0x0020


	//----- nvinfo : EIATTR_SW_WAR
	.align		4
.L_49:
        /*0090*/ 	.byte	0x04, 0x36
        /*0092*/ 	.short	(.L_51 - .L_50)
.L_50:
        /*0094*/ 	.word	0x00000008
.L_51:


//--------------------- .nv.callgraph             --------------------------
	.section	.nv.callgraph,"",@"SHT_CUDA_CALLGRAPH"
	.align	4
	.sectionentsize	8
	.align		4
        /*0000*/ 	.word	0x00000000
	.align		4
        /*0004*/ 	.word	0xffffffff
	.align		4
        /*0008*/ 	.word	0x00000000
	.align		4
        /*000c*/ 	.word	0xfffffffe
	.align		4
        /*0010*/ 	.word	0x00000000
	.align		4
        /*0014*/ 	.word	0xfffffffd
	.align		4
        /*0018*/ 	.word	0x00000000
	.align		4
        /*001c*/ 	.word	0xfffffffc


//--------------------- .text._Z12decimate2048P6float2S0_S0_jj --------------------------
	.section	.text._Z12decimate2048P6float2S0_S0_jj,"ax",@progbits
	.align	128
        .global         _Z12decimate2048P6float2S0_S0_jj
        .type           _Z12decimate2048P6float2S0_S0_jj,@function
        .size           _Z12decimate2048P6float2S0_S0_jj,(.L_x_10 - _Z12decimate2048P6float2S0_S0_jj)
        .other          _Z12decimate2048P6float2S0_S0_jj,@"STO_CUDA_ENTRY STV_DEFAULT"
_Z12decimate2048P6float2S0_S0_jj:
.text._Z12decimate2048P6float2S0_S0_jj:
[----:B------:R-:W-:Y:S01]  /*0000*/  LDC R1, c[0x0][0x37c] ;  /* 0x0000df00ff017b82 */ /* 0x000fe20000000800 */
[----:B------:R-:W0:Y:S01]  /*0010*/  S2R R4, SR_TID.X ;  /* 0x0000000000047919 */ /* 0x000e220000002100 */
[----:B------:R-:W1:Y:S06]  /*0020*/  LDCU.64 UR6, c[0x0][0x398] ;  /* 0x00007300ff0677ac */ /* 0x000e6c0008000a00 */
[----:B------:R-:W1:Y:S01]  /*0030*/  S2UR UR4, SR_CTAID.Y ;  /* 0x00000000000479c3 */ /* 0x000e620000002600 */
[----:B------:R-:W-:Y:S01]  /*0040*/  CS2R R8, SRZ ;  /* 0x0000000000087805 */ /* 0x000fe2000001ff00 */
[----:B------:R-:W2:Y:S01]  /*0050*/  S2R R3, SR_CTAID.X ;  /* 0x0000000000037919 */ /* 0x000ea20000002500 */
[----:B------:R-:W3:Y:S01]  /*0060*/  LDCU UR5, c[0x0][0x364] ;  /* 0x00006c80ff0577ac */ /* 0x000ee20008000800 */
[----:B------:R-:W-:Y:S01]  /*0070*/  CS2R R6, SRZ ;  /* 0x0000000000067805 */ /* 0x000fe2000001ff00 */
[----:B------:R-:W3:Y:S01]  /*0080*/  S2R R5, SR_TID.Y ;  /* 0x0000000000057919 */ /* 0x000ee20000002200 */
[----:B------:R-:W4:Y:S02]  /*0090*/  LDCU.64 UR8, c[0x0][0x358] ;  /* 0x00006b00ff0877ac */ /* 0x000f240008000a00 */
[----:B------:R-:W5:Y:S01]  /*00a0*/  LDC.64 R10, c[0x0][0x390] ;  /* 0x0000e400ff0a7b82 */ /* 0x000f620000000a00 */
[----:B-1----:R-:W-:Y:S01]  /*00b0*/  UIMAD UR4, UR4, UR7, URZ ;  /* 0x00000007040472a4 */ /* 0x002fe2000f8e02ff */
[----:B0-----:R-:W-:-:S05]  /*00c0*/  SHF.L.U32 R2, R4, 0x1, RZ ;  /* 0x0000000104027819 */ /* 0x001fca00000006ff */
[----:B--2---:R-:W-:-:S05]  /*00d0*/  IMAD R0, R3, UR6, R2 ;  /* 0x0000000603007c24 */ /* 0x004fca000f8e0202 */
[----:B------:R-:W-:-:S13]  /*00e0*/  ISETP.GE.U32.AND P0, PT, R0, UR7, PT ;  /* 0x0000000700007c0c */ /* 0x000fda000bf06070 */
[----:B------:R-:W0:Y:S01]  /*00f0*/  @!P0 LDC.64 R14, c[0x0][0x380] ;  /* 0x0000e000ff0e8b82 */ /* 0x000e220000000a00 */
[----:B------:R-:W-:Y:S01]  /*0100*/  @!P0 IADD3 R13, PT, PT, R0, UR4, RZ ;  /* 0x00000004000d8c10 */ /* 0x000fe2000fffe0ff */
[----:B---3--:R-:W-:-:S03]  /*0110*/  IMAD R0, R5, UR5, RZ ;  /* 0x0000000505007c24 */ /* 0x008fc6000f8e02ff */
[----:B------:R-:W-:Y:S02]  /*0120*/  @!P0 IADD3 R5, PT, PT, R13, 0x1, RZ ;  /* 0x000000010d058810 */ /* 0x000fe40007ffe0ff */
[----:B------:R-:W-:-:S05]  /*0130*/  IADD3 R2, PT, PT, R0, R2, RZ ;  /* 0x0000000200027210 */ /* 0x000fca0007ffe0ff */
[----:B-----5:R-:W-:-:S05]  /*0140*/  IMAD.WIDE.U32 R16, R2, 0x8, R10 ;  /* 0x0000000802107825 */ /* 0x020fca00078e000a */
[----:B----4-:R-:W2:Y:S04]  /*0150*/  LDG.E.64 R10, desc[UR8][R16.64] ;  /* 0x00000008100a7981 */ /* 0x010ea8000c1e1b00 */
[----:B------:R-:W3:Y:S01]  /*0160*/  LDG.E.64 R20, desc[UR8][R16.64+0x8] ;  /* 0x0000080810147981 */ /* 0x000ee2000c1e1b00 */
[----:B0-----:R-:W-:-:S04]  /*0170*/  @!P0 IMAD.WIDE.U32 R12, R13, 0x8, R14 ;  /* 0x000000080d0c8825 */ /* 0x001fc800078e000e */
[----:B------:R-:W-:Y:S01]  /*0180*/  @!P0 IMAD.WIDE.U32 R14, R5, 0x8, R14 ;  /* 0x00000008050e8825 */ /* 0x000fe200078e000e */
[----:B------:R-:W2:Y:S04]  /*0190*/  @!P0 LDG.E.64 R8, desc[UR8][R12.64] ;  /* 0x000000080c088981 */ /* 0x000ea8000c1e1b00 */
[----:B------:R-:W3:Y:S01]  /*01a0*/  @!P0 LDG.E.64 R6, desc[UR8][R14.64] ;  /* 0x000000080e068981 */ /* 0x000ee2000c1e1b00 */
[----:B------:R-:W0:Y:S01]  /*01b0*/  S2UR UR6, SR_CgaCtaId ;  /* 0x00000000000679c3 */ /* 0x000e220000008800 */
[----:B------:R-:W-:Y:S01]  /*01c0*/  UMOV UR5, 0x400 ;  /* 0x0000040000057882 */ /* 0x000fe20000000000 */
[----:B------:R-:W1:Y:S01]  /*01d0*/  LDCU UR7, c[0x0][0x360] ;  /* 0x00006c00ff0777ac */ /* 0x000e620008000800 */
[----:B0-----:R-:W-:Y:S02]  /*01e0*/  ULEA UR5, UR6, UR5, 0x18 ;  /* 0x0000000506057291 */ /* 0x001fe4000f8ec0ff */
[----:B-1----:R-:W-:Y:S01]  /*01f0*/  UISETP.GE.U32.AND UP0, UPT, UR7, 0x21, UPT ;  /* 0x000000210700788c */ /* 0x002fe2000bf06070 */
[----:B------:R-:W-:-:S02]  /*0200*/  ISETP.NE.AND P0, PT, R4, RZ, PT ;  /* 0x000000ff0400720c */ /* 0x000fc40003f05270 */
[----:B------:R-:W-:Y:S01]  /*0210*/  ISETP.GT.U32.AND P1, PT, R2, 0x1f, PT ;  /* 0x0000001f0200780c */ /* 0x000fe20003f24070 */
[C---:B--2---:R-:W-:Y:S01]  /*0220*/  FMUL R5, R11.reuse, R9 ;  /* 0x000000090b057220 */ /* 0x044fe20000400000 */
[----:B------:R-:W-:Y:S01]  /*0230*/  FMUL R18, R11, R8 ;  /* 0x000000080b127220 */ /* 0x000fe20000400000 */
[C---:B---3--:R-:W-:Y:S01]  /*0240*/  FMUL R11, R21.reuse, R7 ;  /* 0x00000007150b7220 */ /* 0x048fe20000400000 */
[----:B------:R-:W-:Y:S01]  /*0250*/  FMUL R12, R21, R6 ;  /* 0x00000006150c7220 */ /* 0x000fe20000400000 */
[C---:B------:R-:W-:Y:S01]  /*0260*/  FFMA R8, R10.reuse, R8, -R5 ;  /* 0x000000080a087223 */ /* 0x040fe20000000805 */
[----:B------:R-:W-:Y:S01]  /*0270*/  FFMA R9, R10, R9, R18 ;  /* 0x000000090a097223 */ /* 0x000fe20000000012 */
[C---:B------:R-:W-:Y:S01]  /*0280*/  FFMA R6, R20.reuse, R6, -R11 ;  /* 0x0000000614067223 */ /* 0x040fe2000000080b */
[----:B------:R-:W-:Y:S01]  /*0290*/  FFMA R7, R20, R7, R12 ;  /* 0x0000000714077223 */ /* 0x000fe2000000000c */
[----:B------:R-:W-:-:S05]  /*02a0*/  LEA R5, R4, UR5, 0x3 ;  /* 0x0000000504057c11 */ /* 0x000fca000f8e18ff */
[----:B------:R0:W-:Y:S04]  /*02b0*/  STS.64 [R5], R8 ;  /* 0x0000000805007388 */ /* 0x0001e80000000a00 */
[----:B------:R0:W-:Y:S01]  /*02c0*/  STS.64 [R5+0x8], R6 ;  /* 0x0000080605007388 */ /* 0x0001e20000000a00 */
[----:B------:R-:W-:Y:S01]  /*02d0*/  LEA R4, R2, UR5, 0x3 ;  /* 0x0000000502047c11 */ /* 0x000fe2000f8e18ff */
[----:B------:R-:W-:Y:S06]  /*02e0*/  BAR.SYNC.DEFER_BLOCKING 0x0 ;  /* 0x0000000000007b1d */ /* 0x000fec0000010000 */
[----:B------:R-:W-:Y:S05]  /*02f0*/  BRA.U !UP0, `(.L_x_0) ;  /* 0x0000000108307547 */ /* 0x000fea000b800000 */
[----:B0-----:R-:W-:-:S07]  /*0300*/  MOV R5, UR7 ;  /* 0x0000000700057c02 */ /* 0x001fce0008000f00 */
.L_x_1:
[----:B------:R-:W-:-:S13]  /*0310*/  ISETP.GE.U32.AND P2, PT, R2, R5, PT ;  /* 0x000000050200720c */ /* 0x000fda0003f46070 */
[----:B------:R-:W-:Y:S01]  /*0320*/  @!P2 LEA R8, R5, R4, 0x3 ;  /* 0x000000040508a211 */ /* 0x000fe200078e18ff */
[----:B------:R-:W-:Y:S05]  /*0330*/  @!P2 LDS.64 R6, [R4] ;  /* 0x000000000406a984 */ /* 0x000fea0000000a00 */
[----:B------:R-:W0:Y:S02]  /*0340*/  @!P2 LDS.64 R8, [R8] ;  /* 0x000000000808a984 */ /* 0x000e240000000a00 */
[----:B0-----:R-:W-:Y:S01]  /*0350*/  @!P2 FADD R6, R6, R8 ;  /* 0x000000080606a221 */ /* 0x001fe20000000000 */
[----:B------:R-:W-:-:S05]  /*0360*/  @!P2 FADD R7, R7, R9 ;  /* 0x000000090707a221 */ /* 0x000fca0000000000 */
[----:B------:R1:W-:Y:S01]  /*0370*/  @!P2 STS.64 [R4], R6 ;  /* 0x000000060400a388 */ /* 0x0003e20000000a00 */
[----:B------:R-:W-:Y:S01]  /*0380*/  BAR.SYNC.DEFER_BLOCKING 0x0 ;  /* 0x0000000000007b1d */ /* 0x000fe20000010000 */
[----:B------:R-:W-:Y:S02]  /*0390*/  ISETP.GT.U32.AND P2, PT, R5, 0x41, PT ;  /* 0x000000410500780c */ /* 0x000fe40003f44070 */
[----:B------:R-:W-:-:S11]  /*03a0*/  SHF.R.U32.HI R5, RZ, 0x1, R5 ;  /* 0x00000001ff057819 */ /* 0x000fd60000011605 */
[----:B-1----:R-:W-:Y:S05]  /*03b0*/  @P2 BRA `(.L_x_1) ;  /* 0xfffffffc00d42947 */ /* 0x002fea000383ffff */
.L_x_0:
[----:B------:R-:W-:Y:S04]  /*03c0*/  BSSY.RECONVERGENT B0, `(.L_x_2) ;  /* 0x0000016000007945 */ /* 0x000fe80003800200 */
[----:B------:R-:W-:Y:S05]  /*03d0*/  @P1 BRA `(.L_x_3) ;  /* 0x0000000000501947 */ /* 0x000fea0003800000 */
[----:B------:R-:W-:Y:S04]  /*03e0*/  LDS.64 R14, [R4] ;  /* 0x00000000040e7984 */ /* 0x000fe80000000a00 */
[----:B------:R-:W1:Y:S04]  /*03f0*/  LDS.64 R16, [R4+0x100] ;  /* 0x0001000004107984 */ /* 0x000e680000000a00 */
[----:B------:R-:W2:Y:S04]  /*0400*/  LDS.64 R18, [R4+0x80] ;  /* 0x0000800004127984 */ /* 0x000ea80000000a00 */
[----:B------:R-:W3:Y:S04]  /*0410*/  LDS.64 R12, [R4+0x40] ;  /* 0x00004000040c7984 */ /* 0x000ee80000000a00 */
[----:B------:R-:W4:Y:S04]  /*0420*/  LDS.64 R10, [R4+0x20] ;  /* 0x00002000040a7984 */ /* 0x000f280000000a00 */
[----:B0-----:R-:W0:Y:S04]  /*0430*/  LDS.64 R8, [R4+0x10] ;  /* 0x0000100004087984 */ /* 0x001e280000000a00 */
[----:B------:R-:W5:Y:S01]  /*0440*/  LDS.64 R6, [R4+0x8] ;  /* 0x0000080004067984 */ /* 0x000f620000000a00 */
[----:B-1----:R-:W-:Y:S01]  /*0450*/  FADD R5, R14, R16 ;  /* 0x000000100e057221 */ /* 0x002fe20000000000 */
[----:B------:R-:W-:-:S03]  /*0460*/  FADD R2, R15, R17 ;  /* 0x000000110f027221 */ /* 0x000fc60000000000 */
[----:B--2---:R-:W-:Y:S01]  /*0470*/  FADD R5, R5, R18 ;  /* 0x0000001205057221 */ /* 0x004fe20000000000 */
[----:B------:R-:W-:-:S03]  /*0480*/  FADD R2, R2, R19 ;  /* 0x0000001302027221 */ /* 0x000fc60000000000 */
[----:B---3--:R-:W-:Y:S01]  /*0490*/  FADD R5, R5, R12 ;  /* 0x0000000c05057221 */ /* 0x008fe20000000000 */
[----:B------:R-:W-:-:S03]  /*04a0*/  FADD R2, R2, R13 ;  /* 0x0000000d02027221 */ /* 0x000fc60000000000 */
[----:B----4-:R-:W-:Y:S01]  /*04b0*/  FADD R5, R5, R10 ;  /* 0x0000000a05057221 */ /* 0x010fe20000000000 */
[----:B------:R-:W-:-:S03]  /*04c0*/  FADD R2, R2, R11 ;  /* 0x0000000b02027221 */ /* 0x000fc60000000000 */
[----:B0-----:R-:W-:Y:S01]  /*04d0*/  FADD R5, R5, R8 ;  /* 0x0000000805057221 */ /* 0x001fe20000000000 */
[----:B------:R-:W-:-:S03]  /*04e0*/  FADD R2, R2, R9 ;  /* 0x0000000902027221 */ /* 0x000fc60000000000 */
[----:B-----5:R-:W-:Y:S01]  /*04f0*/  FADD R6, R5, R6 ;  /* 0x0000000605067221 */ /* 0x020fe20000000000 */
[----:B------:R-:W-:-:S05]  /*0500*/  FADD R7, R2, R7 ;  /* 0x0000000702077221 */ /* 0x000fca0000000000 */
[----:B------:R1:W-:Y:S02]  /*0510*/  STS.64 [R4], R6 ;  /* 0x0000000604007388 */ /* 0x0003e40000000a00 */
.L_x_3:
[----:B------:R-:W-:Y:S05]  /*0520*/  BSYNC.RECONVERGENT B0 ;  /* 0x0000000000007941 */ /* 0x000fea0003800200 */
.L_x_2:
[----:B------:R-:W-:Y:S05]  /*0530*/  @P0 EXIT ;  /* 0x000000000000094d */ /* 0x000fea0003800000 */
[----:B------:R-:W2:Y:S01]  /*0540*/  LDC R10, c[0x0][0x398] ;  /* 0x0000e600ff0a7b82 */ /* 0x000ea20000000800 */
[----:B0-----:R-:W0:Y:S01]  /*0550*/  LDS.64 R8, [R4] ;  /* 0x0000000004087984 */ /* 0x001e220000000a00 */
[----:B--2---:R-:W2:Y:S01]  /*0560*/  I2F.U32.RP R2, R10 ;  /* 0x0000000a00027306 */ /* 0x004ea20000209000 */
[----:B------:R-:W-:-:S07]  /*0570*/  ISETP.NE.U32.AND P2, PT, R10, RZ, PT ;  /* 0x000000ff0a00720c */ /* 0x000fce0003f45070 */
[----:B--2---:R-:W1:Y:S02]  /*0580*/  MUFU.RCP R2, R2 ;  /* 0x0000000200027308 */ /* 0x004e640000001000 */
[----:B-1----:R-:W-:-:S06]  /*0590*/  IADD3 R6, PT, PT, R2, 0xffffffe, RZ ;  /* 0x0ffffffe02067810 */ /* 0x002fcc0007ffe0ff */
[----:B------:R1:W2:Y:S02]  /*05a0*/  F2I.FTZ.U32.TRUNC.NTZ R7, R6 ;  /* 0x0000000600077305 */ /* 0x0002a4000021f000 */
[----:B-1----:R-:W-:Y:S01]  /*05b0*/  HFMA2 R6, -RZ, RZ, 0, 0 ;  /* 0x00000000ff067431 */ /* 0x002fe200000001ff */
[----:B--2---:R-:W-:-:S05]  /*05c0*/  IADD3 R5, PT, PT, RZ, -R7, RZ ;  /* 0x80000007ff057210 */ /* 0x004fca0007ffe0ff */
[----:B------:R-:W-:-:S04]  /*05d0*/  IMAD R5, R5, R10, RZ ;  /* 0x0000000a05057224 */ /* 0x000fc800078e02ff */
[----:B------:R-:W-:-:S06]  /*05e0*/  IMAD.HI.U32 R7, R7, R5, R6 ;  /* 0x0000000507077227 */ /* 0x000fcc00078e0006 */
[----:B------:R-:W-:-:S05]  /*05f0*/  IMAD.HI.U32 R5, R7, UR4, RZ ;  /* 0x0000000407057c27 */ /* 0x000fca000f8e00ff */
[----:B------:R-:W-:-:S05]  /*0600*/  IADD3 R7, PT, PT, -R5, RZ, RZ ;  /* 0x000000ff05077210 */ /* 0x000fca0007ffe1ff */
[----:B------:R-:W-:-:S05]  /*0610*/  IMAD R7, R10, R7, UR4 ;  /* 0x000000040a077e24 */ /* 0x000fca000f8e0207 */
[----:B------:R-:W-:-:S13]  /*0620*/  ISETP.GE.U32.AND P0, PT, R7, R10, PT ;  /* 0x0000000a0700720c */ /* 0x000fda0003f06070 */
[-C--:B------:R-:W-:Y:S02]  /*0630*/  @P0 IADD3 R7, PT, PT, R7, -R10.reuse, RZ ;  /* 0x8000000a07070210 */ /* 0x080fe40007ffe0ff */
[----:B------:R-:W-:Y:S02]  /*0640*/  @P0 IADD3 R5, PT, PT, R5, 0x1, RZ ;  /* 0x0000000105050810 */ /* 0x000fe40007ffe0ff */
[----:B------:R-:W-:Y:S02]  /*0650*/  ISETP.GE.U32.AND P1, PT, R7, R10, PT ;  /* 0x0000000a0700720c */ /* 0x000fe40003f26070 */
[----:B------:R-:W1:Y:S11]  /*0660*/  LDC.64 R6, c[0x0][0x388] ;  /* 0x0000e200ff067b82 */ /* 0x000e760000000a00 */
[----:B------:R-:W-:-:S02]  /*0670*/  @P1 IADD3 R5, PT, PT, R5, 0x1, RZ ;  /* 0x0000000105051810 */ /* 0x000fc40007ffe0ff */
[----:B------:R-:W-:-:S04]  /*0680*/  @!P2 LOP3.LUT R5, RZ, R10, RZ, 0x33, !PT ;  /* 0x0000000aff05a212 */ /* 0x000fc800078e33ff */
[----:B------:R-:W-:-:S05]  /*0690*/  IADD3 R3, PT, PT, R5, R0, R3 ;  /* 0x0000000005037210 */ /* 0x000fca0007ffe003 */
[----:B-1----:R-:W-:-:S05]  /*06a0*/  IMAD.WIDE.U32 R2, R3, 0x8, R6 ;  /* 0x0000000803027825 */ /* 0x002fca00078e0006 */
[----:B0-----:R-:W-:Y:S01]  /*06b0*/  STG.E.64 desc[UR8][R2.64], R8 ;  /* 0x0000000802007986 */ /* 0x001fe2000c101b08 */
[----:B------:R-:W-:Y:S05]  /*06c0*/  EXIT ;  /* 0x000000000000794d */ /* 0x000fea0003800000 */
.L_x_4:
[----:B------:R-:W-:-:S00]  /*06d0*/  BRA `(.L_x_4) ;  /* 0xfffffffc00fc7947 */ /* 0x000fc0000383ffff */
[----:B------:R-:W-:-:S00]  /*06e0*/  NOP ;  /* 0x0000000000007918 */ /* 0x000fc00000000000 */
        /* <DEDUP_REMOVED lines=9> */
.L_x_10:


//--------------------- .text._Z12decimate1024P6float2S0_S0_jj --------------------------
	.section	.text._Z12decimate1024P6float2S0_S0_jj,"ax",@progbits
	.align	128
        .global         _Z12decimate1024P6float2S0_S0_jj
        .type           _Z12decimate1024P6float2S0_S0_jj,@function
        .size           _Z12decimate1024P6float2S0_S0_jj,(.L_x_11 - _Z12decimate1024P6float2S0_S0_jj)
        .other          _Z12decimate1024P6float2S0_S0_jj,@"STO_CUDA_ENTRY STV_DEFAULT"
_Z12decimate1024P6float2S0_S0_jj:
.text._Z12decimate1024P6float2S0_S0_jj:
[----:B------:R-:W-:Y:S01]  /*0000*/  LDC R1, c[0x0][0x37c] ;  /* 0x0000df00ff017b82 */ /* 0x000fe20000000800 */
[----:B------:R-:W0:Y:S01]  /*0010*/  S2R R0, SR_CTAID.X ;  /* 0x0000000000007919 */ /* 0x000e220000002500 */
[----:B------:R-:W1:Y:S06]  /*0020*/  LDCU.64 UR6, c[0x0][0x398] ;  /* 0x00007300ff0677ac */ /* 0x000e6c0008000a00 */
[----:B------:R-:W1:Y:S01]  /*0030*/  S2UR UR4, SR_CTAID.Y ;  /* 0x00000000000479c3 */ /* 0x000e620000002600 */
[----:B------:R-:W0:Y:S01]  /*0040*/  S2R R12, SR_TID.X ;  /* 0x00000000000c7919 */ /* 0x000e220000002100 */
[----:B------:R-:W2:Y:S01]  /*0050*/  LDCU UR5, c[0x0][0x364] ;  /* 0x00006c80ff0577ac */ /* 0x000ea20008000800 */
[----:B------:R-:W2:Y:S01]  /*0060*/  S2R R3, SR_TID.Y ;  /* 0x0000000000037919 */ /* 0x000ea20000002200 */
[----:B------:R-:W3:Y:S04]  /*0070*/  LDCU.64 UR8, c[0x0][0x358] ;  /* 0x00006b00ff0877ac */ /* 0x000ee80008000a00 */
[----:B------:R-:W4:Y:S01]  /*0080*/  LDC.64 R6, c[0x0][0x390] ;  /* 0x0000e400ff067b82 */ /* 0x000f220000000a00 */
[----:B-1----:R-:W-:Y:S01]  /*0090*/  UIMAD UR4, UR4, UR7, URZ ;  /* 0x00000007040472a4 */ /* 0x002fe2000f8e02ff */
[----:B0-----:R-:W-:-:S02]  /*00a0*/  IMAD R2, R0, UR6, R12 ;  /* 0x0000000600027c24 */ /* 0x001fc4000f8e020c */
[----:B--2---:R-:W-:-:S03]  /*00b0*/  IMAD R3, R3, UR5, RZ ;  /* 0x0000000503037c24 */ /* 0x004fc6000f8e02ff */
[----:B------:R-:W-:-:S13]  /*00c0*/  ISETP.GE.U32.AND P0, PT, R2, UR7, PT ;  /* 0x0000000702007c0c */ /* 0x000fda000bf06070 */
[----:B------:R-:W0:Y:S01]  /*00d0*/  @!P0 LDC.64 R4, c[0x0][0x380] ;  /* 0x0000e000ff048b82 */ /* 0x000e220000000a00 */
[----:B------:R-:W-:Y:S02]  /*00e0*/  @!P0 IADD3 R9, PT, PT, R2, UR4, RZ ;  /* 0x0000000402098c10 */ /* 0x000fe4000fffe0ff */
[----:B------:R-:W-:-:S05]  /*00f0*/  IADD3 R2, PT, PT, R3, R12, RZ ;  /* 0x0000000c03027210 */ /* 0x000fca0007ffe0ff */
[----:B----4-:R-:W-:-:S06]  /*0100*/  IMAD.WIDE.U32 R6, R2, 0x8, R6 ;  /* 0x0000000802067825 */ /* 0x010fcc00078e0006 */
[----:B---3--:R-:W2:Y:S01]  /*0110*/  LDG.E.64 R6, desc[UR8][R6.64] ;  /* 0x0000000806067981 */ /* 0x008ea2000c1e1b00 */
[----:B0-----:R-:W-:Y:S01]  /*0120*/  @!P0 IMAD.WIDE.U32 R4, R9, 0x8, R4 ;  /* 0x0000000809048825 */ /* 0x001fe200078e0004 */
[----:B------:R-:W-:-:S06]  /*0130*/  CS2R R8, SRZ ;  /* 0x0000000000087805 */ /* 0x000fcc000001ff00 */
[----:B------:R-:W2:Y:S01]  /*0140*/  @!P0 LDG.E.64 R8, desc[UR8][R4.64] ;  /* 0x0000000804088981 */ /* 0x000ea2000c1e1b00 */
[----:B------:R-:W0:Y:S01]  /*0150*/  S2UR UR6, SR_CgaCtaId ;  /* 0x00000000000679c3 */ /* 0x000e220000008800 */
[----:B------:R-:W-:Y:S01]  /*0160*/  UMOV UR5, 0x400 ;  /* 0x0000040000057882 */ /* 0x000fe20000000000 */
[----:B------:R-:W1:Y:S01]  /*0170*/  LDCU UR7, c[0x0][0x360] ;  /* 0x00006c00ff0777ac */ /* 0x000e620008000800 */
[----:B0-----:R-:W-:Y:S02]  /*0180*/  ULEA UR5, UR6, UR5, 0x18 ;  /* 0x0000000506057291 */ /* 0x001fe4000f8ec0ff */
[----:B-1----:R-:W-:Y:S01]  /*0190*/  UISETP.GE.U32.AND UP0, UPT, UR7, 0x42, UPT ;  /* 0x000000420700788c */ /* 0x002fe2000bf06070 */
[----:B------:R-:W-:Y:S02]  /*01a0*/  ISETP.NE.AND P0, PT, R12, RZ, PT ;  /* 0x000000ff0c00720c */ /* 0x000fe40003f05270 */
[----:B------:R-:W-:Y:S01]  /*01b0*/  ISETP.GT.U32.AND P1, PT, R2, 0x1f, PT ;  /* 0x0000001f0200780c */ /* 0x000fe20003f24070 */
[C---:B--2---:R-:W-:Y:S01]  /*01c0*/  FMUL R11, R7.reuse, R9 ;  /* 0x00000009070b7220 */ /* 0x044fe20000400000 */
[----:B------:R-:W-:-:S03]  /*01d0*/  FMUL R10, R7, R8 ;  /* 0x00000008070a7220 */ /* 0x000fc60000400000 */
[C---:B------:R-:W-:Y:S01]  /*01e0*/  FFMA R8, R6.reuse, R8, -R11 ;  /* 0x0000000806087223 */ /* 0x040fe2000000080b */
[----:B------:R-:W-:Y:S01]  /*01f0*/  FFMA R9, R6, R9, R10 ;  /* 0x0000000906097223 */ /* 0x000fe2000000000a */
[----:B------:R-:W-:-:S05]  /*0200*/  LEA R6, R12, UR5, 0x3 ;  /* 0x000000050c067c11 */ /* 0x000fca000f8e18ff */
[----:B------:R0:W-:Y:S01]  /*0210*/  STS.64 [R6], R8 ;  /* 0x0000000806007388 */ /* 0x0001e20000000a00 */
[----:B------:R-:W-:Y:S01]  /*0220*/  LEA R4, R3, R6, 0x3 ;  /* 0x0000000603047211 */ /* 0x000fe200078e18ff */
[----:B------:R-:W-:Y:S06]  /*0230*/  BAR.SYNC.DEFER_BLOCKING 0x0 ;  /* 0x0000000000007b1d */ /* 0x000fec0000010000 */
[----:B------:R-:W-:Y:S05]  /*0240*/  BRA.U !UP0, `(.L_x_5) ;  /* 0x0000000108347547 */ /* 0x000fea000b800000 */
[----:B------:R-:W-:-:S07]  /*0250*/  MOV R5, UR7 ;  /* 0x0000000700057c02 */ /* 0x000fce0008000f00 */
.L_x_6:
[----:B------:R-:W-:-:S04]  /*0260*/  SHF.R.U32.HI R11, RZ, 0x1, R5 ;  /* 0x00000001ff0b7819 */ /* 0x000fc80000011605 */
[----:B------:R-:W-:-:S13]  /*0270*/  ISETP.GE.U32.AND P2, PT, R2, R11, PT ;  /* 0x0000000b0200720c */ /* 0x000fda0003f46070 */
[----:B0-----:R-:W-:Y:S01]  /*0280*/  @!P2 LEA R8, R11, R4, 0x3 ;  /* 0x000000040b08a211 */ /* 0x001fe200078e18ff */
[----:B------:R-:W-:Y:S05]  /*0290*/  @!P2 LDS.64 R6, [R4] ;  /* 0x000000000406a984 */ /* 0x000fea0000000a00 */
[----:B------:R-:W0:Y:S02]  /*02a0*/  @!P2 LDS.64 R8, [R8] ;  /* 0x000000000808a984 */ /* 0x000e240000000a00 */
[----:B0-----:R-:W-:Y:S01]  /*02b0*/  @!P2 FADD R6, R6, R8 ;  /* 0x000000080606a221 */ /* 0x001fe20000000000 */
[----:B------:R-:W-:-:S05]  /*02c0*/  @!P2 FADD R7, R7, R9 ;  /* 0x000000090707a221 */ /* 0x000fca0000000000 */
[----:B------:R1:W-:Y:S01]  /*02d0*/  @!P2 STS.64 [R4], R6 ;  /* 0x000000060400a388 */ /* 0x0003e20000000a00 */
[----:B------:R-:W-:Y:S01]  /*02e0*/  BAR.SYNC.DEFER_BLOCKING 0x0 ;  /* 0x0000000000007b1d */ /* 0x000fe20000010000 */
[----:B------:R-:W-:Y:S02]  /*02f0*/  ISETP.GT.U32.AND P2, PT, R5, 0x83, PT ;  /* 0x000000830500780c */ /* 0x000fe40003f44070 */
[----:B------:R-:W-:-:S11]  /*0300*/  MOV R5, R11 ;  /* 0x0000000b00057202 */ /* 0x000fd60000000f00 */
[----:B-1----:R-:W-:Y:S05]  /*0310*/  @P2 BRA `(.L_x_6) ;  /* 0xfffffffc00d02947 */ /* 0x002fea000383ffff */
.L_x_5:
        /* <DEDUP_REMOVED lines=22> */
.L_x_8:
[----:B------:R-:W-:Y:S05]  /*0480*/  BSYNC.RECONVERGENT B0 ;  /* 0x0000000000007941 */ /* 0x000fea0003800200 */
.L_x_7:
        /* <DEDUP_REMOVED lines=26> */
.L_x_9:
        /* <DEDUP_REMOVED lines=13> */
.L_x_11:


//--------------------- .nv.shared._Z12decimate2048P6float2S0_S0_jj --------------------------
	.section	.nv.shared._Z12decimate2048P6float2S0_S0_jj,"aw",@nobits
	.sectionflags	@""
	.align	16
	.zero		1024


//--------------------- .nv.shared.reserved.0     --------------------------
	.section	.nv.shared.reserved.0,"aw",@nobits
	.weak		__nv_reservedSMEM_offset_0_alias
	.size		__nv_reservedSMEM_offset_0_alias, 0, 64
	.other		__nv_reservedSMEM_offset_0_alias,@"STO_CUDA_RESERVED_SHARED STV_DEFAULT"
__nv_reservedSMEM_offset_0_alias:
	.zero		0
	.zero		64


//--------------------- .nv.shared._Z12decimate1024P6float2S0_S0_jj --------------------------
	.section	.nv.shared._Z12decimate1024P6float2S0_S0_jj,"aw",@nobits
	.sectionflags	@""
	.align	16
	.zero		1024


//--------------------- .nv.constant0._Z12decimate2048P6float2S0_S0_jj --------------------------
	.section	.nv.constant0._Z12decimate2048P6float2S0_S0_jj,"a",@progbits
	.sectionflags	@""
	.align	4
.nv.constant0._Z12decimate2048P6float2S0_S0_jj:
	.zero		928


//--------------------- .nv.constant0._Z12decimate1024P6float2S0_S0_jj --------------------------
	.section	.nv.constant0._Z12decimate1024P6float2S0_S0_jj,"a",@progbits
	.sectionflags	@""
	.align	4
.nv.constant0._Z12decimate1024P6float2S0_S0_jj:
	.zero		928


//--------------------- SYMBOLS --------------------------

	.type		.nv.reservedSmem.offset0,@object
	.size		.nv.reservedSmem.offset0,0x4
	.type		.nv.reservedSmem.cap,@object
	.size		.nv.reservedSmem.cap,0x4
